//
// Generated by NVIDIA NVVM Compiler
//
// Compiler Build ID: CL-36424714
// Cuda compilation tools, release 13.0, V13.0.88
// Based on NVVM 20.0.0
//

.version 9.0
.target sm_100
.address_size 64

	// .globl	_Z18SpectralClusteringP6uchar4iii
.const .align 8 .b8 constAvgs[768];
.const .align 8 .b8 constNormAvgs[768];

.visible .entry _Z18SpectralClusteringP6uchar4iii(
	.param .u64 .ptr .align 1 _Z18SpectralClusteringP6uchar4iii_param_0,
	.param .u32 _Z18SpectralClusteringP6uchar4iii_param_1,
	.param .u32 _Z18SpectralClusteringP6uchar4iii_param_2,
	.param .u32 _Z18SpectralClusteringP6uchar4iii_param_3
)
{
	.reg .pred 	%p<31>;
	.reg .b16 	%rs<8>;
	.reg .b32 	%r<99>;
	.reg .b64 	%rd<21>;
	.reg .b64 	%fd<122>;

	ld.param.u64 	%rd5, [_Z18SpectralClusteringP6uchar4iii_param_0];
	ld.param.u32 	%r38, [_Z18SpectralClusteringP6uchar4iii_param_1];
	ld.param.u32 	%r39, [_Z18SpectralClusteringP6uchar4iii_param_2];
	ld.param.u32 	%r40, [_Z18SpectralClusteringP6uchar4iii_param_3];
	cvta.to.global.u64 	%rd1, %rd5;
	mov.u32 	%r41, %ntid.x;
	mov.u32 	%r42, %ctaid.x;
	mov.u32 	%r43, %tid.x;
	mad.lo.s32 	%r1, %r41, %r42, %r43;
	mov.u32 	%r44, %ntid.y;
	mov.u32 	%r45, %ctaid.y;
	mov.u32 	%r46, %tid.y;
	mad.lo.s32 	%r83, %r44, %r45, %r46;
	mov.u32 	%r47, %nctaid.x;
	mul.lo.s32 	%r3, %r41, %r47;
	mov.u32 	%r48, %nctaid.y;
	mul.lo.s32 	%r4, %r44, %r48;
	setp.ge.s32 	%p1, %r83, %r39;
	@%p1 bra 	$L__BB0_22;
	setp.gt.s32 	%p2, %r40, 0;
	@%p2 bra 	$L__BB0_2;
	bra.uni 	$L__BB0_18;
$L__BB0_2:
	ld.const.f64 	%fd1, [constNormAvgs+8];
	and.b32  	%r5, %r40, 7;
	and.b32  	%r6, %r40, 3;
	and.b32  	%r7, %r40, 2147483640;
	and.b32  	%r8, %r40, 1;
	mov.u64 	%rd18, constNormAvgs;
	add.s64 	%rd9, %rd18, 96;
$L__BB0_3:
	setp.lt.s32 	%p6, %r1, %r38;
	@%p6 bra 	$L__BB0_5;
$L__BB0_4:
	add.s32 	%r83, %r83, %r4;
	setp.lt.s32 	%p30, %r83, %r39;
	@%p30 bra 	$L__BB0_3;
	bra.uni 	$L__BB0_22;
$L__BB0_5:
	mul.lo.s32 	%r11, %r83, %r38;
	mov.u32 	%r84, %r1;
$L__BB0_6:
	setp.lt.u32 	%p7, %r40, 8;
	add.s32 	%r52, %r84, %r11;
	mul.wide.s32 	%rd8, %r52, 4;
	add.s64 	%rd2, %rd1, %rd8;
	.pragma "used_bytes_mask 7";
	ld.global.u32 	%r53, [%rd2];
	bfe.u32 	%r54, %r53, 0, 8;
	cvt.u16.u32 	%rs2, %r54;
	and.b16  	%rs3, %rs2, 255;
	bfe.u32 	%r55, %r53, 8, 8;
	cvt.u16.u32 	%rs4, %r55;
	and.b16  	%rs5, %rs4, 255;
	bfe.u32 	%r56, %r53, 16, 8;
	cvt.u16.u32 	%rs6, %r56;
	and.b16  	%rs7, %rs6, 255;
	cvt.rn.f64.u16 	%fd2, %rs3;
	cvt.rn.f64.u16 	%fd3, %rs5;
	cvt.rn.f64.u16 	%fd4, %rs7;
	ld.const.f64 	%fd13, [constNormAvgs];
	mul.f64 	%fd14, %fd1, %fd3;
	fma.rn.f64 	%fd15, %fd13, %fd2, %fd14;
	ld.const.f64 	%fd16, [constNormAvgs+16];
	fma.rn.f64 	%fd119, %fd16, %fd4, %fd15;
	mov.b32 	%r91, 0;
	mov.u32 	%r96, %r91;
	@%p7 bra 	$L__BB0_9;
	mov.b32 	%r85, 0;
	mov.u64 	%rd20, %rd9;
	mov.u32 	%r96, %r85;
$L__BB0_8:
	.pragma "nounroll";
	ld.const.f64 	%fd17, [%rd20+-96];
	ld.const.f64 	%fd18, [%rd20+-88];
	ld.const.f64 	%fd19, [%rd20+-80];
	mul.f64 	%fd20, %fd18, %fd3;
	fma.rn.f64 	%fd21, %fd17, %fd2, %fd20;
	fma.rn.f64 	%fd22, %fd19, %fd4, %fd21;
	setp.gt.f64 	%p8, %fd22, %fd119;
	selp.f64 	%fd23, %fd22, %fd119, %p8;
	selp.b32 	%r58, %r85, %r96, %p8;
	ld.const.f64 	%fd24, [%rd20+-72];
	ld.const.f64 	%fd25, [%rd20+-64];
	ld.const.f64 	%fd26, [%rd20+-56];
	mul.f64 	%fd27, %fd25, %fd3;
	fma.rn.f64 	%fd28, %fd24, %fd2, %fd27;
	fma.rn.f64 	%fd29, %fd26, %fd4, %fd28;
	setp.gt.f64 	%p9, %fd29, %fd23;
	selp.f64 	%fd30, %fd29, %fd23, %p9;
	add.s32 	%r59, %r85, 1;
	selp.b32 	%r60, %r59, %r58, %p9;
	ld.const.f64 	%fd31, [%rd20+-48];
	ld.const.f64 	%fd32, [%rd20+-40];
	ld.const.f64 	%fd33, [%rd20+-32];
	mul.f64 	%fd34, %fd32, %fd3;
	fma.rn.f64 	%fd35, %fd31, %fd2, %fd34;
	fma.rn.f64 	%fd36, %fd33, %fd4, %fd35;
	setp.gt.f64 	%p10, %fd36, %fd30;
	selp.f64 	%fd37, %fd36, %fd30, %p10;
	add.s32 	%r61, %r85, 2;
	selp.b32 	%r62, %r61, %r60, %p10;
	ld.const.f64 	%fd38, [%rd20+-24];
	ld.const.f64 	%fd39, [%rd20+-16];
	ld.const.f64 	%fd40, [%rd20+-8];
	mul.f64 	%fd41, %fd39, %fd3;
	fma.rn.f64 	%fd42, %fd38, %fd2, %fd41;
	fma.rn.f64 	%fd43, %fd40, %fd4, %fd42;
	setp.gt.f64 	%p11, %fd43, %fd37;
	selp.f64 	%fd44, %fd43, %fd37, %p11;
	add.s32 	%r63, %r85, 3;
	selp.b32 	%r64, %r63, %r62, %p11;
	ld.const.f64 	%fd45, [%rd20];
	ld.const.f64 	%fd46, [%rd20+8];
	ld.const.f64 	%fd47, [%rd20+16];
	mul.f64 	%fd48, %fd46, %fd3;
	fma.rn.f64 	%fd49, %fd45, %fd2, %fd48;
	fma.rn.f64 	%fd50, %fd47, %fd4, %fd49;
	setp.gt.f64 	%p12, %fd50, %fd44;
	selp.f64 	%fd51, %fd50, %fd44, %p12;
	add.s32 	%r65, %r85, 4;
	selp.b32 	%r66, %r65, %r64, %p12;
	ld.const.f64 	%fd52, [%rd20+24];
	ld.const.f64 	%fd53, [%rd20+32];
	ld.const.f64 	%fd54, [%rd20+40];
	mul.f64 	%fd55, %fd53, %fd3;
	fma.rn.f64 	%fd56, %fd52, %fd2, %fd55;
	fma.rn.f64 	%fd57, %fd54, %fd4, %fd56;
	setp.gt.f64 	%p13, %fd57, %fd51;
	selp.f64 	%fd58, %fd57, %fd51, %p13;
	add.s32 	%r67, %r85, 5;
	selp.b32 	%r68, %r67, %r66, %p13;
	ld.const.f64 	%fd59, [%rd20+48];
	ld.const.f64 	%fd60, [%rd20+56];
	ld.const.f64 	%fd61, [%rd20+64];
	mul.f64 	%fd62, %fd60, %fd3;
	fma.rn.f64 	%fd63, %fd59, %fd2, %fd62;
	fma.rn.f64 	%fd64, %fd61, %fd4, %fd63;
	setp.gt.f64 	%p14, %fd64, %fd58;
	selp.f64 	%fd65, %fd64, %fd58, %p14;
	add.s32 	%r69, %r85, 6;
	selp.b32 	%r70, %r69, %r68, %p14;
	ld.const.f64 	%fd66, [%rd20+72];
	ld.const.f64 	%fd67, [%rd20+80];
	ld.const.f64 	%fd68, [%rd20+88];
	mul.f64 	%fd69, %fd67, %fd3;
	fma.rn.f64 	%fd70, %fd66, %fd2, %fd69;
	fma.rn.f64 	%fd71, %fd68, %fd4, %fd70;
	setp.gt.f64 	%p15, %fd71, %fd65;
	selp.f64 	%fd119, %fd71, %fd65, %p15;
	add.s32 	%r71, %r85, 7;
	selp.b32 	%r96, %r71, %r70, %p15;
	add.s64 	%rd20, %rd20, 192;
	add.s32 	%r85, %r85, 8;
	setp.ne.s32 	%p16, %r85, %r7;
	mov.u32 	%r91, %r7;
	@%p16 bra 	$L__BB0_8;
$L__BB0_9:
	setp.eq.s32 	%p17, %r5, 0;
	@%p17 bra 	$L__BB0_17;
	add.s32 	%r73, %r5, -1;
	setp.lt.u32 	%p18, %r73, 3;
	@%p18 bra 	$L__BB0_12;
	mul.wide.u32 	%rd11, %r91, 24;
	add.s64 	%rd13, %rd18, %rd11;
	ld.const.f64 	%fd72, [%rd13];
	ld.const.f64 	%fd73, [%rd13+8];
	ld.const.f64 	%fd74, [%rd13+16];
	mul.f64 	%fd75, %fd73, %fd3;
	fma.rn.f64 	%fd76, %fd72, %fd2, %fd75;
	fma.rn.f64 	%fd77, %fd74, %fd4, %fd76;
	setp.gt.f64 	%p19, %fd77, %fd119;
	selp.f64 	%fd78, %fd77, %fd119, %p19;
	selp.b32 	%r74, %r91, %r96, %p19;
	add.s32 	%r75, %r91, 1;
	ld.const.f64 	%fd79, [%rd13+24];
	ld.const.f64 	%fd80, [%rd13+32];
	ld.const.f64 	%fd81, [%rd13+40];
	mul.f64 	%fd82, %fd80, %fd3;
	fma.rn.f64 	%fd83, %fd79, %fd2, %fd82;
	fma.rn.f64 	%fd84, %fd81, %fd4, %fd83;
	setp.gt.f64 	%p20, %fd84, %fd78;
	selp.f64 	%fd85, %fd84, %fd78, %p20;
	selp.b32 	%r76, %r75, %r74, %p20;
	add.s32 	%r77, %r91, 2;
	ld.const.f64 	%fd86, [%rd13+48];
	ld.const.f64 	%fd87, [%rd13+56];
	ld.const.f64 	%fd88, [%rd13+64];
	mul.f64 	%fd89, %fd87, %fd3;
	fma.rn.f64 	%fd90, %fd86, %fd2, %fd89;
	fma.rn.f64 	%fd91, %fd88, %fd4, %fd90;
	setp.gt.f64 	%p21, %fd91, %fd85;
	selp.f64 	%fd92, %fd91, %fd85, %p21;
	selp.b32 	%r78, %r77, %r76, %p21;
	add.s32 	%r79, %r91, 3;
	ld.const.f64 	%fd93, [%rd13+72];
	ld.const.f64 	%fd94, [%rd13+80];
	ld.const.f64 	%fd95, [%rd13+88];
	mul.f64 	%fd96, %fd94, %fd3;
	fma.rn.f64 	%fd97, %fd93, %fd2, %fd96;
	fma.rn.f64 	%fd98, %fd95, %fd4, %fd97;
	setp.gt.f64 	%p22, %fd98, %fd92;
	selp.f64 	%fd119, %fd98, %fd92, %p22;
	selp.b32 	%r96, %r79, %r78, %p22;
	add.s32 	%r91, %r91, 4;
$L__BB0_12:
	setp.eq.s32 	%p23, %r6, 0;
	@%p23 bra 	$L__BB0_17;
	setp.eq.s32 	%p24, %r6, 1;
	@%p24 bra 	$L__BB0_15;
	mul.wide.u32 	%rd14, %r91, 24;
	add.s64 	%rd16, %rd18, %rd14;
	ld.const.f64 	%fd99, [%rd16];
	ld.const.f64 	%fd100, [%rd16+8];
	ld.const.f64 	%fd101, [%rd16+16];
	mul.f64 	%fd102, %fd100, %fd3;
	fma.rn.f64 	%fd103, %fd99, %fd2, %fd102;
	fma.rn.f64 	%fd104, %fd101, %fd4, %fd103;
	setp.gt.f64 	%p25, %fd104, %fd119;
	selp.f64 	%fd105, %fd104, %fd119, %p25;
	selp.b32 	%r81, %r91, %r96, %p25;
	add.s32 	%r82, %r91, 1;
	ld.const.f64 	%fd106, [%rd16+24];
	ld.const.f64 	%fd107, [%rd16+32];
	ld.const.f64 	%fd108, [%rd16+40];
	mul.f64 	%fd109, %fd107, %fd3;
	fma.rn.f64 	%fd110, %fd106, %fd2, %fd109;
	fma.rn.f64 	%fd111, %fd108, %fd4, %fd110;
	setp.gt.f64 	%p26, %fd111, %fd105;
	selp.f64 	%fd119, %fd111, %fd105, %p26;
	selp.b32 	%r96, %r82, %r81, %p26;
	add.s32 	%r91, %r91, 2;
$L__BB0_15:
	setp.eq.s32 	%p27, %r8, 0;
	@%p27 bra 	$L__BB0_17;
	mul.wide.u32 	%rd17, %r91, 24;
	add.s64 	%rd19, %rd18, %rd17;
	ld.const.f64 	%fd112, [%rd19];
	ld.const.f64 	%fd113, [%rd19+8];
	ld.const.f64 	%fd114, [%rd19+16];
	mul.f64 	%fd115, %fd113, %fd3;
	fma.rn.f64 	%fd116, %fd112, %fd2, %fd115;
	fma.rn.f64 	%fd117, %fd114, %fd4, %fd116;
	setp.gt.f64 	%p28, %fd117, %fd119;
	selp.b32 	%r96, %r91, %r96, %p28;
$L__BB0_17:
	st.global.u8 	[%rd2+3], %r96;
	add.s32 	%r84, %r84, %r3;
	setp.lt.s32 	%p29, %r84, %r38;
	@%p29 bra 	$L__BB0_6;
	bra.uni 	$L__BB0_4;
$L__BB0_18:
	setp.ge.s32 	%p3, %r1, %r38;
	@%p3 bra 	$L__BB0_21;
	mul.lo.s32 	%r34, %r83, %r38;
	mov.u32 	%r98, %r1;
$L__BB0_20:
	add.s32 	%r49, %r98, %r34;
	mul.wide.s32 	%rd6, %r49, 4;
	add.s64 	%rd7, %rd1, %rd6;
	mov.b16 	%rs1, 0;
	st.global.u8 	[%rd7+3], %rs1;
	add.s32 	%r98, %r98, %r3;
	setp.lt.s32 	%p4, %r98, %r38;
	@%p4 bra 	$L__BB0_20;
$L__BB0_21:
	add.s32 	%r83, %r83, %r4;
	setp.lt.s32 	%p5, %r83, %r39;
	@%p5 bra 	$L__BB0_18;
$L__BB0_22:
	ret;

}


// ===== COMPILED SASS (sm_100) =====

	.target	sm_100

	.elftype	@"ET_EXEC"


//--------------------- .note.nv.tkinfo           --------------------------
	.section	.note.nv.tkinfo,"",@"SHT_NOTE"
	.sectionflags	@"SHF_NOTE_NV_TKINFO"
	.tkinfo
        /*0018*/ 	.word	0x00000002
        /*0030*/ 	.string	""
        /*0030*/ 	.string	"ptxas"
        /*0030*/ 	.string	"Cuda compilation tools, release 13.0, V13.0.88"
        /*0030*/ 	.string	"Build cuda_13.0.r13.0/compiler.36424714_0"
        /*0030*/ 	.string	"-arch sm_100 -m 64 "



//--------------------- .note.nv.cuinfo           --------------------------
	.section	.note.nv.cuinfo,"",@"SHT_NOTE"
	.sectionflags	@"SHF_NOTE_NV_CUINFO"
        /*0018*/ 	.short	0x0002
        /*001a*/ 	.short	0x0064
        /*001c*/ 	.short	0x0082
	.zero		2


//--------------------- .nv.info                  --------------------------
	.section	.nv.info,"",@"SHT_CUDA_INFO"
	.align	4


	//----- nvinfo : EIATTR_REGCOUNT
	.align		4
        /*0000*/ 	.byte	0x04, 0x2f
        /*0002*/ 	.short	(.L_3 - .L_2)
	.align		4
.L_2:
        /*0004*/ 	.word	index@(_Z18SpectralClusteringP6uchar4iii)
        /*0008*/ 	.word	0x0000001e


	//----- nvinfo : EIATTR_FRAME_SIZE
	.align		4
.L_3:
        /*000c*/ 	.byte	0x04, 0x11
        /*000e*/ 	.short	(.L_5 - .L_4)
	.align		4
.L_4:
        /*0010*/ 	.word	index@(_Z18SpectralClusteringP6uchar4iii)
        /*0014*/ 	.word	0x00000000


	//----- nvinfo : EIATTR_MIN_STACK_SIZE
	.align		4
.L_5:
        /*0018*/ 	.byte	0x04, 0x12
        /*001a*/ 	.short	(.L_7 - .L_6)
	.align		4
.L_6:
        /*001c*/ 	.word	index@(_Z18SpectralClusteringP6uchar4iii)
        /*0020*/ 	.word	0x00000000
.L_7:


//--------------------- .nv.compat                --------------------------
	.section	.nv.compat,"",@"SHT_CUDA_COMPAT_INFO"
	.align	4
        /*0000*/ 	.byte	0x02, 0x09, 0x00, 0x00, 0x02, 0x02, 0x01, 0x00, 0x02, 0x05, 0x05, 0x00, 0x03, 0x07, 0x01, 0x01
        /*0010*/ 	.byte	0x02, 0x03, 0x00, 0x00, 0x02, 0x06, 0x01, 0x00, 0x04, 0x0b, 0x08, 0x00, 0x01, 0x00, 0x00, 0x00
        /*0020*/ 	.byte	0x00, 0x00, 0x00, 0x00


//--------------------- .nv.info._Z18SpectralClusteringP6uchar4iii --------------------------
	.section	.nv.info._Z18SpectralClusteringP6uchar4iii,"",@"SHT_CUDA_INFO"
	.sectionflags	@""
	.align	4


	//----- nvinfo : EIATTR_CUDA_API_VERSION
	.align		4
        /*0000*/ 	.byte	0x04, 0x37
        /*0002*/ 	.short	(.L_9 - .L_8)
.L_8:
        /*0004*/ 	.word	0x00000082


	//----- nvinfo : EIATTR_KPARAM_INFO
	.align		4
.L_9:
        /*0008*/ 	.byte	0x04, 0x17
        /*000a*/ 	.short	(.L_11 - .L_10)
.L_10:
        /*000c*/ 	.word	0x00000000
        /*0010*/ 	.short	0x0003
        /*0012*/ 	.short	0x0010
        /*0014*/ 	.byte	0x00, 0xf0, 0x11, 0x00


	//----- nvinfo : EIATTR_KPARAM_INFO
	.align		4
.L_11:
        /*0018*/ 	.byte	0x04, 0x17
        /*001a*/ 	.short	(.L_13 - .L_12)
.L_12:
        /*001c*/ 	.word	0x00000000
        /*0020*/ 	.short	0x0002
        /*0022*/ 	.short	0x000c
        /*0024*/ 	.byte	0x00, 0xf0, 0x11, 0x00


	//----- nvinfo : EIATTR_KPARAM_INFO
	.align		4
.L_13:
        /*0028*/ 	.byte	0x04, 0x17
        /*002a*/ 	.short	(.L_15 - .L_14)
.L_14:
        /*002c*/ 	.word	0x00000000
        /*0030*/ 	.short	0x0001
        /*0032*/ 	.short	0x0008
        /*0034*/ 	.byte	0x00, 0xf0, 0x11, 0x00


	//----- nvinfo : EIATTR_KPARAM_INFO
	.align		4
.L_15:
        /*0038*/ 	.byte	0x04, 0x17
        /*003a*/ 	.short	(.L_17 - .L_16)
.L_16:
        /*003c*/ 	.word	0x00000000
        /*0040*/ 	.short	0x0000
        /*0042*/ 	.short	0x0000
        /*0044*/ 	.byte	0x00, 0xf5, 0x21, 0x00


	//----- nvinfo : EIATTR_SPARSE_MMA_MASK
	.align		4
.L_17:
        /*0048*/ 	.byte	0x03, 0x50
        /*004a*/ 	.short	0x0000


	//----- nvinfo : EIATTR_MAXREG_COUNT
	.align		4
        /*004c*/ 	.byte	0x03, 0x1b
        /*004e*/ 	.short	0x00ff


	//----- nvinfo : EIATTR_MERCURY_ISA_VERSION
	.align		4
        /*0050*/ 	.byte	0x03, 0x5f
        /*0052*/ 	.short	0x0101


	//----- nvinfo : EIATTR_UNUSED_LOAD_BYTE_OFFSET
	.align		4
        /*0054*/ 	.byte	0x04, 0x44
        /*0056*/ 	.short	(.L_19 - .L_18)


	//   ....[0]....
.L_18:
        /*0058*/ 	.word	0x00000350
        /*005c*/ 	.word	0x00000007


	//----- nvinfo : EIATTR_VRC_CTA_INIT_COUNT
	.align		4
.L_19:
        /*0060*/ 	.byte	0x02, 0x4a
	.zero		1
	.zero		1


	//----- nvinfo : EIATTR_EXIT_INSTR_OFFSETS
	.align		4
        /*0064*/ 	.byte	0x04, 0x1c
        /*0066*/ 	.short	(.L_21 - .L_20)


	//   ....[0]....
.L_20:
        /*0068*/ 	.word	0x000000f0


	//   ....[1]....
        /*006c*/ 	.word	0x00000250


	//   ....[2]....
        /*0070*/ 	.word	0x00000f80


	//----- nvinfo : EIATTR_CRS_STACK_SIZE
	.align		4
.L_21:
        /*0074*/ 	.byte	0x04, 0x1e
        /*0076*/ 	.short	(.L_23 - .L_22)
.L_22:
        /*0078*/ 	.word	0x00000000


	//----- nvinfo : EIATTR_CBANK_PARAM_SIZE
	.align		4
.L_23:
        /*007c*/ 	.byte	0x03, 0x19
        /*007e*/ 	.short	0x0014


	//----- nvinfo : EIATTR_PARAM_CBANK
	.align		4
        /*0080*/ 	.byte	0x04, 0x0a
        /*0082*/ 	.short	(.L_25 - .L_24)
	.align		4
.L_24:
        /*0084*/ 	.word	index@(.nv.constant0._Z18SpectralClusteringP6uchar4iii)
        /*0088*/ 	.short	0x0380
        /*008a*/ 	.short	0x0014


	//----- nvinfo : EIATTR_SW_WAR
	.align		4
.L_25:
        /*008c*/ 	.byte	0x04, 0x36
        /*008e*/ 	.short	(.L_27 - .L_26)
.L_26:
        /*0090*/ 	.word	0x00000008
.L_27:


//--------------------- .nv.callgraph             --------------------------
	.section	.nv.callgraph,"",@"SHT_CUDA_CALLGRAPH"
	.align	4
	.sectionentsize	8
	.align		4
        /*0000*/ 	.word	0x00000000
	.align		4
        /*0004*/ 	.word	0xffffffff
	.align		4
        /*0008*/ 	.word	0x00000000
	.align		4
        /*000c*/ 	.word	0xfffffffe
	.align		4
        /*0010*/ 	.word	0x00000000
	.align		4
        /*0014*/ 	.word	0xfffffffd
	.align		4
        /*0018*/ 	.word	0x00000000
	.align		4
        /*001c*/ 	.word	0xfffffffc


//--------------------- .nv.constant3             --------------------------
	.section	.nv.constant3,"a",@progbits
	.align	8
.nv.constant3:
	.type		constAvgs,@object
	.size		constAvgs,(constNormAvgs - constAvgs)
constAvgs:
	.zero		768
	.type		constNormAvgs,@object
	.size		constNormAvgs,(.L_1 - constNormAvgs)
constNormAvgs:
	.zero		768
.L_1:


//--------------------- .text._Z18SpectralClusteringP6uchar4iii --------------------------
	.section	.text._Z18SpectralClusteringP6uchar4iii,"ax",@progbits
	.align	128
        .global         _Z18SpectralClusteringP6uchar4iii
        .type           _Z18SpectralClusteringP6uchar4iii,@function
        .size           _Z18SpectralClusteringP6uchar4iii,(.L_x_15 - _Z18SpectralClusteringP6uchar4iii)
        .other          _Z18SpectralClusteringP6uchar4iii,@"STO_CUDA_ENTRY STV_DEFAULT"
_Z18SpectralClusteringP6uchar4iii:
.text._Z18SpectralClusteringP6uchar4iii:
[----:B------:R-:W-:Y:S01]  /*0000*/  LDC R1, c[0x0][0x37c] ;  /* 0x0000df00ff017b82 */ /* 0x000fe20000000800 */
[----:B------:R-:W0:Y:S01]  /*0010*/  S2R R2, SR_CTAID.Y ;  /* 0x0000000000027919 */ /* 0x000e220000002600 */
[----:B------:R-:W1:Y:S01]  /*0020*/  LDCU UR7, c[0x0][0x360] ;  /* 0x00006c00ff0777ac */ /* 0x000e620008000800 */
[----:B------:R-:W0:Y:S01]  /*0030*/  S2R R5, SR_TID.Y ;  /* 0x0000000000057919 */ /* 0x000e220000002200 */
[----:B------:R-:W0:Y:S01]  /*0040*/  LDCU UR5, c[0x0][0x364] ;  /* 0x00006c80ff0577ac */ /* 0x000e220008000800 */
[----:B------:R-:W2:Y:S01]  /*0050*/  S2R R0, SR_CTAID.X ;  /* 0x0000000000007919 */ /* 0x000ea20000002500 */
[----:B------:R-:W3:Y:S01]  /*0060*/  LDCU UR8, c[0x0][0x38c] ;  /* 0x00007180ff0877ac */ /* 0x000ee20008000800 */
[----:B------:R-:W2:Y:S01]  /*0070*/  S2R R3, SR_TID.X ;  /* 0x0000000000037919 */ /* 0x000ea20000002100 */
[----:B------:R-:W1:Y:S01]  /*0080*/  LDCU UR4, c[0x0][0x370] ;  /* 0x00006e00ff0477ac */ /* 0x000e620008000800 */
[----:B------:R-:W4:Y:S01]  /*0090*/  LDCU UR6, c[0x0][0x374] ;  /* 0x00006e80ff0677ac */ /* 0x000f220008000800 */
[----:B-1----:R-:W-:Y:S01]  /*00a0*/  UIMAD UR4, UR7, UR4, URZ ;  /* 0x00000004070472a4 */ /* 0x002fe2000f8e02ff */
[----:B0-----:R-:W-:Y:S01]  /*00b0*/  IMAD R2, R2, UR5, R5 ;  /* 0x0000000502027c24 */ /* 0x001fe2000f8e0205 */
[----:B----4-:R-:W-:-:S04]  /*00c0*/  UIMAD UR5, UR5, UR6, URZ ;  /* 0x00000006050572a4 */ /* 0x010fc8000f8e02ff */
[----:B---3--:R-:W-:Y:S01]  /*00d0*/  ISETP.GE.AND P0, PT, R2, UR8, PT ;  /* 0x0000000802007c0c */ /* 0x008fe2000bf06270 */
[----:B--2---:R-:W-:-:S12]  /*00e0*/  IMAD R0, R0, UR7, R3 ;  /* 0x0000000700007c24 */ /* 0x004fd8000f8e0203 */
[----:B------:R-:W-:Y:S05]  /*00f0*/  @P0 EXIT ;  /* 0x000000000000094d */ /* 0x000fea0003800000 */
[----:B------:R-:W0:Y:S01]  /*0100*/  LDCU UR6, c[0x0][0x390] ;  /* 0x00007200ff0677ac */ /* 0x000e220008000800 */
[----:B------:R-:W1:Y:S01]  /*0110*/  LDCU.64 UR10, c[0x0][0x358] ;  /* 0x00006b00ff0a77ac */ /* 0x000e620008000a00 */
[----:B0-----:R-:W-:-:S09]  /*0120*/  UISETP.GT.AND UP0, UPT, UR6, URZ, UPT ;  /* 0x000000ff0600728c */ /* 0x001fd2000bf04270 */
[----:B-1----:R-:W-:Y:S05]  /*0130*/  BRA.U UP0, `(.L_x_0) ;  /* 0x0000000100487547 */ /* 0x002fea000b800000 */
.L_x_4:
[----:B------:R-:W0:Y:S01]  /*0140*/  LDC R8, c[0x0][0x388] ;  /* 0x0000e200ff087b82 */ /* 0x000e220000000800 */
[----:B------:R-:W-:Y:S01]  /*0150*/  BSSY.RECONVERGENT B0, `(.L_x_1) ;  /* 0x000000b000007945 */ /* 0x000fe20003800200 */
[----:B0-----:R-:W-:-:S13]  /*0160*/  ISETP.GE.AND P0, PT, R0, R8, PT ;  /* 0x000000080000720c */ /* 0x001fda0003f06270 */
[----:B------:R-:W-:Y:S05]  /*0170*/  @P0 BRA `(.L_x_2) ;  /* 0x0000000000200947 */ /* 0x000fea0003800000 */
[----:B------:R-:W0:Y:S01]  /*0180*/  LDC.64 R6, c[0x0][0x380] ;  /* 0x0000e000ff067b82 */ /* 0x000e220000000a00 */
[----:B------:R-:W-:-:S07]  /*0190*/  IMAD.MOV.U32 R3, RZ, RZ, R0 ;  /* 0x000000ffff037224 */ /* 0x000fce00078e0000 */
.L_x_3:
[----:B------:R-:W-:Y:S02]  /*01a0*/  IMAD R5, R2, R8, R3 ;  /* 0x0000000802057224 */ /* 0x000fe400078e0203 */
[----:B------:R-:W-:Y:S02]  /*01b0*/  VIADD R3, R3, UR4 ;  /* 0x0000000403037c36 */ /* 0x000fe40008000000 */
[----:B0-----:R-:W-:-:S03]  /*01c0*/  IMAD.WIDE R4, R5, 0x4, R6 ;  /* 0x0000000405047825 */ /* 0x001fc600078e0206 */
[----:B------:R-:W-:Y:S02]  /*01d0*/  ISETP.GE.AND P0, PT, R3, R8, PT ;  /* 0x000000080300720c */ /* 0x000fe40003f06270 */
[----:B------:R1:W-:Y:S11]  /*01e0*/  STG.E.U8 desc[UR10][R4.64+0x3], RZ ;  /* 0x000003ff04007986 */ /* 0x0003f6000c10110a */
[----:B-1----:R-:W-:Y:S05]  /*01f0*/  @!P0 BRA `(.L_x_3) ;  /* 0xfffffffc00e88947 */ /* 0x002fea000383ffff */
.L_x_2:
[----:B------:R-:W-:Y:S05]  /*0200*/  BSYNC.RECONVERGENT B0 ;  /* 0x0000000000007941 */ /* 0x000fea0003800200 */
.L_x_1:
[----:B------:R-:W0:Y:S01]  /*0210*/  LDCU UR6, c[0x0][0x38c] ;  /* 0x00007180ff0677ac */ /* 0x000e220008000800 */
[----:B------:R-:W-:-:S05]  /*0220*/  VIADD R2, R2, UR5 ;  /* 0x0000000502027c36 */ /* 0x000fca0008000000 */
[----:B0-----:R-:W-:-:S13]  /*0230*/  ISETP.GE.AND P0, PT, R2, UR6, PT ;  /* 0x0000000602007c0c */ /* 0x001fda000bf06270 */
[----:B------:R-:W-:Y:S05]  /*0240*/  @!P0 BRA `(.L_x_4) ;  /* 0xfffffffc00bc8947 */ /* 0x000fea000383ffff */
[----:B------:R-:W-:Y:S05]  /*0250*/  EXIT ;  /* 0x000000000000794d */ /* 0x000fea0003800000 */
.L_x_0:
[----:B------:R-:W-:Y:S02]  /*0260*/  ULOP3.LUT UR7, UR6, 0x7, URZ, 0xc0, !UPT ;  /* 0x0000000706077892 */ /* 0x000fe4000f8ec0ff */
[----:B------:R-:W-:Y:S02]  /*0270*/  ULOP3.LUT UR8, UR6, 0x3, URZ, 0xc0, !UPT ;  /* 0x0000000306087892 */ /* 0x000fe4000f8ec0ff */
[----:B------:R-:W-:-:S12]  /*0280*/  ULOP3.LUT UR6, UR6, 0x7ffffff8, URZ, 0xc0, !UPT ;  /* 0x7ffffff806067892 */ /* 0x000fd8000f8ec0ff */
.L_x_13:
[----:B0-----:R-:W0:Y:S01]  /*0290*/  LDCU UR9, c[0x0][0x388] ;  /* 0x00007100ff0977ac */ /* 0x001e220008000800 */
[----:B------:R-:W-:Y:S01]  /*02a0*/  BSSY.RECONVERGENT B0, `(.L_x_5) ;  /* 0x00000c9000007945 */ /* 0x000fe20003800200 */
[----:B0-----:R-:W-:-:S13]  /*02b0*/  ISETP.GE.AND P0, PT, R0, UR9, PT ;  /* 0x0000000900007c0c */ /* 0x001fda000bf06270 */
[----:B------:R-:W-:Y:S05]  /*02c0*/  @P0 BRA `(.L_x_6) ;  /* 0x0000000c00180947 */ /* 0x000fea0003800000 */
[----:B------:R-:W-:-:S07]  /*02d0*/  IMAD.MOV.U32 R3, RZ, RZ, R0 ;  /* 0x000000ffff037224 */ /* 0x000fce00078e0000 */
.L_x_12:
[----:B0-----:R-:W0:Y:S01]  /*02e0*/  LDC.64 R6, c[0x0][0x380] ;  /* 0x0000e000ff067b82 */ /* 0x001e220000000a00 */
[----:B------:R-:W1:Y:S01]  /*02f0*/  LDCU UR9, c[0x0][0x388] ;  /* 0x00007100ff0977ac */ /* 0x000e620008000800 */
[----:B------:R-:W2:Y:S06]  /*0300*/  LDCU.128 UR12, c[0x3][0x300] ;  /* 0x00c06000ff0c77ac */ /* 0x000eac0008000c00 */
[----:B------:R-:W3:Y:S01]  /*0310*/  LDC R4, c[0x0][0x390] ;  /* 0x0000e400ff047b82 */ /* 0x000ee20000000800 */
[----:B------:R-:W4:Y:S01]  /*0320*/  LDCU.64 UR16, c[0x3][0x310] ;  /* 0x00c06200ff1077ac */ /* 0x000f220008000a00 */
[----:B-1----:R-:W-:-:S04]  /*0330*/  IMAD R5, R2, UR9, R3 ;  /* 0x0000000902057c24 */ /* 0x002fc8000f8e0203 */
[----:B0-----:R-:W-:-:S05]  /*0340*/  IMAD.WIDE R6, R5, 0x4, R6 ;  /* 0x0000000405067825 */ /* 0x001fca00078e0206 */
[----:B------:R-:W5:Y:S01]  /*0350*/  LDG.E R16, desc[UR10][R6.64] ;  /* 0x0000000a06107981 */ /* 0x000f62000c1e1900 */
[----:B------:R-:W-:Y:S01]  /*0360*/  VIADD R3, R3, UR4 ;  /* 0x0000000403037c36 */ /* 0x000fe20008000000 */
[----:B---3--:R-:W-:Y:S01]  /*0370*/  ISETP.GE.U32.AND P1, PT, R4, 0x8, PT ;  /* 0x000000080400780c */ /* 0x008fe20003f26070 */
[----:B------:R-:W-:-:S03]  /*0380*/  IMAD.MOV.U32 R5, RZ, RZ, RZ ;  /* 0x000000ffff057224 */ /* 0x000fc600078e00ff */
[----:B------:R-:W-:Y:S01]  /*0390*/  ISETP.GE.AND P0, PT, R3, UR9, PT ;  /* 0x0000000903007c0c */ /* 0x000fe2000bf06270 */
[----:B------:R-:W-:Y:S01]  /*03a0*/  IMAD.MOV.U32 R26, RZ, RZ, RZ ;  /* 0x000000ffff1a7224 */ /* 0x000fe200078e00ff */
[----:B-----5:R-:W2:Y:S08]  /*03b0*/  I2F.F64.U8 R8, R16.B1 ;  /* 0x1000001000087312 */ /* 0x020eb00000001800 */
[----:B------:R-:W0:Y:S01]  /*03c0*/  I2F.F64.U8 R10, R16 ;  /* 0x00000010000a7312 */ /* 0x000e220000001800 */
[----:B--2---:R-:W-:-:S07]  /*03d0*/  DMUL R14, R8, UR14 ;  /* 0x0000000e080e7c28 */ /* 0x004fce0008000000 */
[----:B------:R-:W4:Y:S01]  /*03e0*/  I2F.F64.U8 R12, R16.B2 ;  /* 0x20000010000c7312 */ /* 0x000f220000001800 */
[----:B0-----:R-:W-:-:S08]  /*03f0*/  DFMA R14, R10, UR12, R14 ;  /* 0x0000000c0a0e7c2b */ /* 0x001fd0000800000e */
[----:B----4-:R-:W-:Y:S01]  /*0400*/  DFMA R18, R12, UR16, R14 ;  /* 0x000000100c127c2b */ /* 0x010fe2000800000e */
[----:B------:R-:W-:Y:S10]  /*0410*/  @!P1 BRA `(.L_x_7) ;  /* 0x0000000400609947 */ /* 0x000ff40003800000 */
[----:B------:R-:W-:Y:S02]  /*0420*/  IMAD.MOV.U32 R25, RZ, RZ, RZ ;  /* 0x000000ffff197224 */ /* 0x000fe400078e00ff */
[----:B------:R-:W-:Y:S02]  /*0430*/  IMAD.MOV.U32 R5, RZ, RZ, 0x360 ;  /* 0x00000360ff057424 */ /* 0x000fe400078e00ff */
[----:B------:R-:W-:-:S07]  /*0440*/  IMAD.MOV.U32 R26, RZ, RZ, RZ ;  /* 0x000000ffff1a7224 */ /* 0x000fce00078e00ff */
.L_x_8:
[----:B------:R-:W0:Y:S08]  /*0450*/  LDC.64 R16, c[0x3][R5+-0x58] ;  /* 0x00ffea0005107b82 */ /* 0x000e300000000a00 */
[----:B------:R-:W1:Y:S08]  /*0460*/  LDC.64 R22, c[0x3][R5+-0x60] ;  /* 0x00ffe80005167b82 */ /* 0x000e700000000a00 */
[----:B------:R-:W2:Y:S01]  /*0470*/  LDC.64 R20, c[0x3][R5+-0x50] ;  /* 0x00ffec0005147b82 */ /* 0x000ea20000000a00 */
[----:B0-----:R-:W-:-:S07]  /*0480*/  DMUL R16, R8, R16 ;  /* 0x0000001008107228 */ /* 0x001fce0000000000 */
[----:B------:R-:W0:Y:S01]  /*0490*/  LDC.64 R14, c[0x3][R5+-0x40] ;  /* 0x00fff000050e7b82 */ /* 0x000e220000000a00 */
[----:B-1----:R-:W-:-:S07]  /*04a0*/  DFMA R16, R10, R22, R16 ;  /* 0x000000160a10722b */ /* 0x002fce0000000010 */
[----:B------:R-:W1:Y:S01]  /*04b0*/  LDC.64 R22, c[0x3][R5+-0x48] ;  /* 0x00ffee0005167b82 */ /* 0x000e620000000a00 */
[----:B--2---:R-:W-:-:S07]  /*04c0*/  DFMA R16, R12, R20, R16 ;  /* 0x000000140c10722b */ /* 0x004fce0000000010 */
[----:B------:R-:W2:Y:S01]  /*04d0*/  LDC.64 R20, c[0x3][R5+-0x38] ;  /* 0x00fff20005147b82 */ /* 0x000ea20000000a00 */
[----:B------:R-:W-:Y:S02]  /*04e0*/  DSETP.GT.AND P6, PT, R16, R18, PT ;  /* 0x000000121000722a */ /* 0x000fe40003fc4000 */
[----:B0-----:R-:W-:-:S04]  /*04f0*/  DMUL R14, R8, R14 ;  /* 0x0000000e080e7228 */ /* 0x001fc80000000000 */
[----:B------:R-:W-:Y:S02]  /*0500*/  FSEL R16, R16, R18, P6 ;  /* 0x0000001210107208 */ /* 0x000fe40003000000 */
[----:B------:R-:W-:Y:S02]  /*0510*/  FSEL R17, R17, R19, P6 ;  /* 0x0000001311117208 */ /* 0x000fe40003000000 */
[----:B-1----:R-:W-:Y:S01]  /*0520*/  DFMA R14, R10, R22, R14 ;  /* 0x000000160a0e722b */ /* 0x002fe2000000000e */
[----:B------:R-:W-:Y:S01]  /*0530*/  SEL R26, R25, R26, P6 ;  /* 0x0000001a191a7207 */ /* 0x000fe20003000000 */
[----:B------:R-:W0:Y:S06]  /*0540*/  LDC.64 R22, c[0x3][R5+-0x28] ;  /* 0x00fff60005167b82 */ /* 0x000e2c0000000a00 */
[----:B--2---:R-:W-:-:S02]  /*0550*/  DFMA R18, R12, R20, R14 ;  /* 0x000000140c12722b */ /* 0x004fc4000000000e */
[----:B------:R-:W1:Y:S06]  /*0560*/  LDC.64 R20, c[0x3][R5+-0x30] ;  /* 0x00fff40005147b82 */ /* 0x000e6c0000000a00 */
[----:B------:R-:W-:Y:S02]  /*0570*/  DSETP.GT.AND P1, PT, R18, R16, PT ;  /* 0x000000101200722a */ /* 0x000fe40003f24000 */
[----:B------:R-:W2:Y:S04]  /*0580*/  LDC.64 R14, c[0x3][R5+-0x20] ;  /* 0x00fff800050e7b82 */ /* 0x000ea80000000a00 */
[----:B------:R-:W-:-:S02]  /*0590*/  FSEL R16, R18, R16, P1 ;  /* 0x0000001012107208 */ /* 0x000fc40000800000 */
[----:B------:R-:W-:Y:S01]  /*05a0*/  FSEL R17, R19, R17, P1 ;  /* 0x0000001113117208 */ /* 0x000fe20000800000 */
[----:B0-----:R-:W-:Y:S01]  /*05b0*/  DMUL R18, R8, R22 ;  /* 0x0000001608127228 */ /* 0x001fe20000000000 */
[----:B------:R-:W0:Y:S04]  /*05c0*/  LDC.64 R22, c[0x3][R5+-0x10] ;  /* 0x00fffc0005167b82 */ /* 0x000e280000000a00 */
[----:B------:R-:W-:-:S03]  /*05d0*/  @P1 VIADD R26, R25, 0x1 ;  /* 0x00000001191a1836 */ /* 0x000fc60000000000 */
[----:B-1----:R-:W-:Y:S01]  /*05e0*/  DFMA R18, R10, R20, R18 ;  /* 0x000000140a12722b */ /* 0x002fe20000000012 */
[----:B------:R-:W1:Y:S07]  /*05f0*/  LDC.64 R20, c[0x3][R5+-0x18] ;  /* 0x00fffa0005147b82 */ /* 0x000e6e0000000a00 */
[----:B--2---:R-:W-:Y:S01]  /*0600*/  DFMA R18, R12, R14, R18 ;  /* 0x0000000e0c12722b */ /* 0x004fe20000000012 */
[----:B------:R-:W2:Y:S07]  /*0610*/  LDC.64 R14, c[0x3][R5+-0x8] ;  /* 0x00fffe00050e7b82 */ /* 0x000eae0000000a00 */
[----:B------:R-:W-:-:S02]  /*0620*/  DSETP.GT.AND P2, PT, R18, R16, PT ;  /* 0x000000101200722a */ /* 0x000fc40003f44000 */
[----:B0-----:R-:W-:-:S04]  /*0630*/  DMUL R22, R8, R22 ;  /* 0x0000001608167228 */ /* 0x001fc80000000000 */
[----:B------:R-:W-:Y:S02]  /*0640*/  FSEL R16, R18, R16, P2 ;  /* 0x0000001012107208 */ /* 0x000fe40001000000 */
[----:B------:R-:W-:Y:S02]  /*0650*/  FSEL R17, R19, R17, P2 ;  /* 0x0000001113117208 */ /* 0x000fe40001000000 */
[----:B-1----:R-:W-:Y:S01]  /*0660*/  DFMA R22, R10, R20, R22 ;  /* 0x000000140a16722b */ /* 0x002fe20000000016 */
[----:B------:R-:W0:Y:S03]  /*0670*/  LDC.64 R18, c[0x3][R5+0x10] ;  /* 0x00c0040005127b82 */ /* 0x000e260000000a00 */
[----:B------:R-:W-:-:S04]  /*0680*/  @P2 VIADD R26, R25, 0x2 ;  /* 0x00000002191a2836 */ /* 0x000fc80000000000 */
[----:B--2---:R-:W-:Y:S01]  /*0690*/  DFMA R22, R12, R14, R22 ;  /* 0x0000000e0c16722b */ /* 0x004fe20000000016 */
[----:B------:R-:W1:Y:S07]  /*06a0*/  LDC.64 R20, c[0x3][R5+0x8] ;  /* 0x00c0020005147b82 */ /* 0x000e6e0000000a00 */
[----:B------:R-:W-:Y:S01]  /*06b0*/  DSETP.GT.AND P3, PT, R22, R16, PT ;  /* 0x000000101600722a */ /* 0x000fe20003f64000 */
[----:B------:R-:W2:Y:S05]  /*06c0*/  LDC.64 R14, c[0x3][R5] ;  /* 0x00c00000050e7b82 */ /* 0x000eaa0000000a00 */
[----:B------:R-:W-:-:S02]  /*06d0*/  FSEL R16, R22, R16, P3 ;  /* 0x0000001016107208 */ /* 0x000fc40001800000 */
[----:B------:R-:W-:Y:S02]  /*06e0*/  FSEL R17, R23, R17, P3 ;  /* 0x0000001117117208 */ /* 0x000fe40001800000 */
[----:B------:R-:W3:Y:S04]  /*06f0*/  LDC.64 R22, c[0x3][R5+0x20] ;  /* 0x00c0080005167b82 */ /* 0x000ee80000000a00 */
[----:B------:R-:W-:Y:S01]  /*0700*/  @P3 VIADD R26, R25, 0x3 ;  /* 0x00000003191a3836 */ /* 0x000fe20000000000 */
[----:B-1----:R-:W-:-:S08]  /*0710*/  DMUL R20, R8, R20 ;  /* 0x0000001408147228 */ /* 0x002fd00000000000 */
[----:B--2---:R-:W-:Y:S01]  /*0720*/  DFMA R20, R10, R14, R20 ;  /* 0x0000000e0a14722b */ /* 0x004fe20000000014 */
[----:B------:R-:W1:Y:S07]  /*0730*/  LDC.64 R14, c[0x3][R5+0x18] ;  /* 0x00c00600050e7b82 */ /* 0x000e6e0000000a00 */
[----:B0-----:R-:W-:Y:S01]  /*0740*/  DFMA R20, R12, R18, R20 ;  /* 0x000000120c14722b */ /* 0x001fe20000000014 */
[----:B------:R-:W0:Y:S01]  /*0750*/  LDC.64 R18, c[0x3][R5+0x28] ;  /* 0x00c00a0005127b82 */ /* 0x000e220000000a00 */
[----:B---3--:R-:W-:-:S06]  /*0760*/  DMUL R22, R8, R22 ;  /* 0x0000001608167228 */ /* 0x008fcc0000000000 */
[----:B------:R-:W-:-:S06]  /*0770*/  DSETP.GT.AND P4, PT, R20, R16, PT ;  /* 0x000000101400722a */ /* 0x000fcc0003f84000 */
[----:B------:R-:W-:Y:S02]  /*0780*/  FSEL R16, R20, R16, P4 ;  /* 0x0000001014107208 */ /* 0x000fe40002000000 */
[----:B------:R-:W-:Y:S01]  /*0790*/  FSEL R17, R21, R17, P4 ;  /* 0x0000001115117208 */ /* 0x000fe20002000000 */
[----:B-1----:R-:W-:Y:S01]  /*07a0*/  DFMA R22, R10, R14, R22 ;  /* 0x0000000e0a16722b */ /* 0x002fe20000000016 */
[----:B------:R-:W1:Y:S04]  /*07b0*/  LDC.64 R20, c[0x3][R5+0x30] ;  /* 0x00c00c0005147b82 */ /* 0x000e680000000a00 */
[----:B------:R-:W-:-:S03]  /*07c0*/  @P4 VIADD R26, R25, 0x4 ;  /* 0x00000004191a4836 */ /* 0x000fc60000000000 */
[----:B0-----:R-:W-:Y:S01]  /*07d0*/  DFMA R22, R12, R18, R22 ;  /* 0x000000120c16722b */ /* 0x001fe20000000016 */
[----:B------:R-:W0:Y:S07]  /*07e0*/  LDC.64 R14, c[0x3][R5+0x38] ;  /* 0x00c00e00050e7b82 */ /* 0x000e2e0000000a00 */
[----:B------:R-:W-:Y:S01]  /*07f0*/  DSETP.GT.AND P5, PT, R22, R16, PT ;  /* 0x000000101600722a */ /* 0x000fe20003fa4000 */
[----:B------:R-:W2:Y:S05]  /*0800*/  LDC.64 R18, c[0x3][R5+0x40] ;  /* 0x00c0100005127b82 */ /* 0x000eaa0000000a00 */
[----:B------:R-:W-:-:S02]  /*0810*/  FSEL R16, R22, R16, P5 ;  /* 0x0000001016107208 */ /* 0x000fc40002800000 */
[----:B------:R-:W-:Y:S02]  /*0820*/  FSEL R17, R23, R17, P5 ;  /* 0x0000001117117208 */ /* 0x000fe40002800000 */
[----:B------:R-:W3:Y:S04]  /*0830*/  LDC.64 R22, c[0x3][R5+0x50] ;  /* 0x00c0140005167b82 */ /* 0x000ee80000000a00 */
[----:B------:R-:W-:Y:S01]  /*0840*/  @P5 VIADD R26, R25, 0x5 ;  /* 0x00000005191a5836 */ /* 0x000fe20000000000 */
[----:B0-----:R-:W-:-:S08]  /*0850*/  DMUL R14, R8, R14 ;  /* 0x0000000e080e7228 */ /* 0x001fd00000000000 */
[----:B-1----:R-:W-:Y:S01]  /*0860*/  DFMA R14, R10, R20, R14 ;  /* 0x000000140a0e722b */ /* 0x002fe2000000000e */
[----:B------:R0:W1:Y:S07]  /*0870*/  LDC.64 R20, c[0x3][R5+0x48] ;  /* 0x00c0120005147b82 */ /* 0x00006e0000000a00 */
[----:B--2---:R-:W-:Y:S01]  /*0880*/  DFMA R14, R12, R18, R14 ;  /* 0x000000120c0e722b */ /* 0x004fe2000000000e */
[----:B------:R0:W2:Y:S01]  /*0890*/  LDC.64 R18, c[0x3][R5+0x58] ;  /* 0x00c0160005127b82 */ /* 0x0000a20000000a00 */
[----:B---3--:R-:W-:-:S06]  /*08a0*/  DMUL R22, R8, R22 ;  /* 0x0000001608167228 */ /* 0x008fcc0000000000 */
[----:B------:R-:W-:Y:S01]  /*08b0*/  DSETP.GT.AND P6, PT, R14, R16, PT ;  /* 0x000000100e00722a */ /* 0x000fe20003fc4000 */
[----:B0-----:R-:W-:-:S05]  /*08c0*/  VIADD R5, R5, 0xc0 ;  /* 0x000000c005057836 */ /* 0x001fca0000000000 */
[----:B------:R-:W-:Y:S02]  /*08d0*/  FSEL R14, R14, R16, P6 ;  /* 0x000000100e0e7208 */ /* 0x000fe40003000000 */
[----:B------:R-:W-:Y:S01]  /*08e0*/  FSEL R15, R15, R17, P6 ;  /* 0x000000110f0f7208 */ /* 0x000fe20003000000 */
[----:B-1----:R-:W-:-:S05]  /*08f0*/  DFMA R20, R10, R20, R22 ;  /* 0x000000140a14722b */ /* 0x002fca0000000016 */
[----:B------:R-:W-:-:S03]  /*0900*/  @P6 VIADD R26, R25, 0x6 ;  /* 0x00000006191a6836 */ /* 0x000fc60000000000 */
[----:B--2---:R-:W-:-:S08]  /*0910*/  DFMA R18, R12, R18, R20 ;  /* 0x000000120c12722b */ /* 0x004fd00000000014 */
[----:B------:R-:W-:-:S06]  /*0920*/  DSETP.GT.AND P1, PT, R18, R14, PT ;  /* 0x0000000e1200722a */ /* 0x000fcc0003f24000 */
[----:B------:R-:W-:Y:S02]  /*0930*/  FSEL R18, R18, R14, P1 ;  /* 0x0000000e12127208 */ /* 0x000fe40000800000 */
[----:B------:R-:W-:-:S06]  /*0940*/  FSEL R19, R19, R15, P1 ;  /* 0x0000000f13137208 */ /* 0x000fcc0000800000 */
[C---:B------:R-:W-:Y:S02]  /*0950*/  @P1 VIADD R26, R25.reuse, 0x7 ;  /* 0x00000007191a1836 */ /* 0x040fe40000000000 */
[----:B------:R-:W-:-:S05]  /*0960*/  VIADD R25, R25, 0x8 ;  /* 0x0000000819197836 */ /* 0x000fca0000000000 */
[----:B------:R-:W-:-:S13]  /*0970*/  ISETP.NE.AND P2, PT, R25, UR6, PT ;  /* 0x0000000619007c0c */ /* 0x000fda000bf45270 */
[----:B------:R-:W-:Y:S05]  /*0980*/  @P2 BRA `(.L_x_8) ;  /* 0xfffffff800b02947 */ /* 0x000fea000383ffff */
[----:B------:R-:W-:-:S07]  /*0990*/  IMAD.U32 R5, RZ, RZ, UR6 ;  /* 0x00000006ff057e24 */ /* 0x000fce000f8e00ff */
.L_x_7:
[----:B------:R-:W-:-:S09]  /*09a0*/  UISETP.NE.AND UP0, UPT, UR7, URZ, UPT ;  /* 0x000000ff0700728c */ /* 0x000fd2000bf05270 */
[----:B------:R-:W-:Y:S05]  /*09b0*/  BRA.U !UP0, `(.L_x_9) ;  /* 0x0000000508547547 */ /* 0x000fea000b800000 */
[----:B------:R-:W-:Y:S02]  /*09c0*/  UIADD3 UR9, UPT, UPT, UR7, -0x1, URZ ;  /* 0xffffffff07097890 */ /* 0x000fe4000fffe0ff */
[----:B------:R-:W-:Y:S02]  /*09d0*/  UISETP.NE.AND UP1, UPT, UR8, URZ, UPT ;  /* 0x000000ff0800728c */ /* 0x000fe4000bf25270 */
[----:B------:R-:W-:-:S09]  /*09e0*/  UISETP.GE.U32.AND UP0, UPT, UR9, 0x3, UPT ;  /* 0x000000030900788c */ /* 0x000fd2000bf06070 */
[----:B------:R-:W-:Y:S05]  /*09f0*/  BRA.U !UP0, `(.L_x_10) ;  /* 0x0000000108ac7547 */ /* 0x000fea000b800000 */
[----:B------:R-:W-:-:S04]  /*0a00*/  IMAD.MOV.U32 R14, RZ, RZ, 0x300 ;  /* 0x00000300ff0e7424 */ /* 0x000fc800078e00ff */
[----:B------:R-:W-:-:S04]  /*0a10*/  IMAD R27, R5, 0x18, R14 ;  /* 0x00000018051b7824 */ /* 0x000fc800078e020e */
        /* <DEDUP_REMOVED lines=9> */
[----:B------:R-:W-:-:S07]  /*0ab0*/  DSETP.GT.AND P1, PT, R16, R18, PT ;  /* 0x000000121000722a */ /* 0x000fce0003f24000 */
[----:B------:R-:W3:Y:S01]  /*0ac0*/  LDC.64 R14, c[0x3][R27+0x38] ;  /* 0x00c00e001b0e7b82 */ /* 0x000ee20000000a00 */
[C---:B0-----:R-:W-:Y:S01]  /*0ad0*/  DMUL R22, R8.reuse, R22 ;  /* 0x0000001608167228 */ /* 0x041fe20000000000 */
[----:B------:R-:W-:Y:S02]  /*0ae0*/  FSEL R16, R16, R18, P1 ;  /* 0x0000001210107208 */ /* 0x000fe40000800000 */
[----:B------:R-:W-:Y:S01]  /*0af0*/  FSEL R17, R17, R19, P1 ;  /* 0x0000001311117208 */ /* 0x000fe20000800000 */
[----:B-1----:R-:W-:-:S03]  /*0b00*/  DMUL R24, R8, R24 ;  /* 0x0000001808187228 */ /* 0x002fc60000000000 */
[----:B------:R-:W0:Y:S01]  /*0b10*/  LDC.64 R18, c[0x3][R27+0x30] ;  /* 0x00c00c001b127b82 */ /* 0x000e220000000a00 */
[----:B------:R-:W-:Y:S01]  /*0b20*/  SEL R26, R5, R26, P1 ;  /* 0x0000001a051a7207 */ /* 0x000fe20000800000 */
[----:B--2---:R-:W-:-:S06]  /*0b30*/  DFMA R22, R10, R20, R22 ;  /* 0x000000140a16722b */ /* 0x004fcc0000000016 */
[----:B------:R-:W1:Y:S01]  /*0b40*/  LDC.64 R20, c[0x3][R27+0x28] ;  /* 0x00c00a001b147b82 */ /* 0x000e620000000a00 */
[----:B---3--:R-:W-:-:S08]  /*0b50*/  DMUL R14, R8, R14 ;  /* 0x0000000e080e7228 */ /* 0x008fd00000000000 */
[----:B0-----:R-:W-:Y:S01]  /*0b60*/  DFMA R14, R10, R18, R14 ;  /* 0x000000120a0e722b */ /* 0x001fe2000000000e */
[----:B------:R-:W0:Y:S01]  /*0b70*/  LDC.64 R18, c[0x3][R27+0x40] ;  /* 0x00c010001b127b82 */ /* 0x000e220000000a00 */
[----:B-1----:R-:W-:-:S07]  /*0b80*/  DFMA R22, R12, R20, R22 ;  /* 0x000000140c16722b */ /* 0x002fce0000000016 */
[----:B------:R-:W1:Y:S01]  /*0b90*/  LDC.64 R20, c[0x3][R27+0x48] ;  /* 0x00c012001b147b82 */ /* 0x000e620000000a00 */
[----:B------:R-:W-:-:S06]  /*0ba0*/  DSETP.GT.AND P2, PT, R22, R16, PT ;  /* 0x000000101600722a */ /* 0x000fcc0003f44000 */
[----:B------:R-:W-:Y:S02]  /*0bb0*/  FSEL R16, R22, R16, P2 ;  /* 0x0000001016107208 */ /* 0x000fe40001000000 */
[----:B------:R-:W-:Y:S01]  /*0bc0*/  FSEL R17, R23, R17, P2 ;  /* 0x0000001117117208 */ /* 0x000fe20001000000 */
[----:B0-----:R-:W-:Y:S01]  /*0bd0*/  DFMA R14, R12, R18, R14 ;  /* 0x000000120c0e722b */ /* 0x001fe2000000000e */
[----:B------:R-:W0:Y:S04]  /*0be0*/  LDC.64 R18, c[0x3][R27+0x58] ;  /* 0x00c016001b127b82 */ /* 0x000e280000000a00 */
[----:B------:R-:W-:-:S03]  /*0bf0*/  @P2 VIADD R26, R5, 0x1 ;  /* 0x00000001051a2836 */ /* 0x000fc60000000000 */
[----:B------:R-:W-:Y:S02]  /*0c00*/  DSETP.GT.AND P3, PT, R14, R16, PT ;  /* 0x000000100e00722a */ /* 0x000fe40003f64000 */
[----:B-1----:R-:W-:-:S04]  /*0c10*/  DFMA R20, R10, R20, R24 ;  /* 0x000000140a14722b */ /* 0x002fc80000000018 */
[----:B------:R-:W-:Y:S02]  /*0c20*/  FSEL R14, R14, R16, P3 ;  /* 0x000000100e0e7208 */ /* 0x000fe40001800000 */
[----:B------:R-:W-:-:S06]  /*0c30*/  FSEL R15, R15, R17, P3 ;  /* 0x000000110f0f7208 */ /* 0x000fcc0001800000 */
[----:B------:R-:W-:Y:S01]  /*0c40*/  @P3 VIADD R26, R5, 0x2 ;  /* 0x00000002051a3836 */ /* 0x000fe20000000000 */
[----:B0-----:R-:W-:-:S08]  /*0c50*/  DFMA R18, R12, R18, R20 ;  /* 0x000000120c12722b */ /* 0x001fd00000000014 */
[----:B------:R-:W-:-:S06]  /*0c60*/  DSETP.GT.AND P4, PT, R18, R14, PT ;  /* 0x0000000e1200722a */ /* 0x000fcc0003f84000 */
[----:B------:R-:W-:Y:S02]  /*0c70*/  FSEL R18, R18, R14, P4 ;  /* 0x0000000e12127208 */ /* 0x000fe40002000000 */
[----:B------:R-:W-:-:S06]  /*0c80*/  FSEL R19, R19, R15, P4 ;  /* 0x0000000f13137208 */ /* 0x000fcc0002000000 */
[C---:B------:R-:W-:Y:S02]  /*0c90*/  @P4 VIADD R26, R5.reuse, 0x3 ;  /* 0x00000003051a4836 */ /* 0x040fe40000000000 */
[----:B------:R-:W-:-:S07]  /*0ca0*/  VIADD R5, R5, 0x4 ;  /* 0x0000000405057836 */ /* 0x000fce0000000000 */
.L_x_10:
[----:B------:R-:W-:Y:S05]  /*0cb0*/  BRA.U !UP1, `(.L_x_9) ;  /* 0x0000000109947547 */ /* 0x000fea000b800000 */
[----:B------:R-:W-:Y:S01]  /*0cc0*/  UISETP.NE.AND UP0, UPT, UR8, 0x1, UPT ;  /* 0x000000010800788c */ /* 0x000fe2000bf05270 */
[----:B------:R-:W-:-:S08]  /*0cd0*/  LOP3.LUT P1, RZ, R4, 0x1, RZ, 0xc0, !PT ;  /* 0x0000000104ff7812 */ /* 0x000fd0000782c0ff */
[----:B------:R-:W-:Y:S05]  /*0ce0*/  BRA.U !UP0, `(.L_x_11) ;  /* 0x00000001085c7547 */ /* 0x000fea000b800000 */
[----:B------:R-:W-:-:S04]  /*0cf0*/  IMAD.MOV.U32 R4, RZ, RZ, 0x300 ;  /* 0x00000300ff047424 */ /* 0x000fc800078e00ff */
[----:B------:R-:W-:-:S04]  /*0d00*/  IMAD R4, R5, 0x18, R4 ;  /* 0x0000001805047824 */ /* 0x000fc800078e0204 */
[----:B------:R-:W0:Y:S08]  /*0d10*/  LDC.64 R16, c[0x3][R4+0x8] ;  /* 0x00c0020004107b82 */ /* 0x000e300000000a00 */
[----:B------:R-:W1:Y:S08]  /*0d20*/  LDC.64 R20, c[0x3][R4] ;  /* 0x00c0000004147b82 */ /* 0x000e700000000a00 */
[----:B------:R-:W2:Y:S08]  /*0d30*/  LDC.64 R22, c[0x3][R4+0x20] ;  /* 0x00c0080004167b82 */ /* 0x000eb00000000a00 */
[----:B------:R-:W3:Y:S01]  /*0d40*/  LDC.64 R24, c[0x3][R4+0x10] ;  /* 0x00c0040004187b82 */ /* 0x000ee20000000a00 */
[----:B0-----:R-:W-:-:S07]  /*0d50*/  DMUL R16, R8, R16 ;  /* 0x0000001008107228 */ /* 0x001fce0000000000 */
[----:B------:R-:W0:Y:S01]  /*0d60*/  LDC.64 R14, c[0x3][R4+0x18] ;  /* 0x00c00600040e7b82 */ /* 0x000e220000000a00 */
[----:B-1----:R-:W-:-:S07]  /*0d70*/  DFMA R16, R10, R20, R16 ;  /* 0x000000140a10722b */ /* 0x002fce0000000010 */
[----:B------:R-:W1:Y:S01]  /*0d80*/  LDC.64 R20, c[0x3][R4+0x28] ;  /* 0x00c00a0004147b82 */ /* 0x000e620000000a00 */
[----:B--2---:R-:W-:Y:S02]  /*0d90*/  DMUL R22, R8, R22 ;  /* 0x0000001608167228 */ /* 0x004fe40000000000 */
[----:B---3--:R-:W-:-:S06]  /*0da0*/  DFMA R16, R12, R24, R16 ;  /* 0x000000180c10722b */ /* 0x008fcc0000000010 */
[----:B0-----:R-:W-:Y:S02]  /*0db0*/  DFMA R14, R10, R14, R22 ;  /* 0x0000000e0a0e722b */ /* 0x001fe40000000016 */
[----:B------:R-:W-:-:S06]  /*0dc0*/  DSETP.GT.AND P2, PT, R16, R18, PT ;  /* 0x000000121000722a */ /* 0x000fcc0003f44000 */
[----:B-1----:R-:W-:Y:S01]  /*0dd0*/  DFMA R14, R12, R20, R14 ;  /* 0x000000140c0e722b */ /* 0x002fe2000000000e */
[----:B------:R-:W-:Y:S02]  /*0de0*/  FSEL R16, R16, R18, P2 ;  /* 0x0000001210107208 */ /* 0x000fe40001000000 */
[----:B------:R-:W-:Y:S02]  /*0df0*/  FSEL R17, R17, R19, P2 ;  /* 0x0000001311117208 */ /* 0x000fe40001000000 */
[----:B------:R-:W-:-:S04]  /*0e00*/  SEL R26, R5, R26, P2 ;  /* 0x0000001a051a7207 */ /* 0x000fc80001000000 */
[----:B------:R-:W-:-:S06]  /*0e10*/  DSETP.GT.AND P3, PT, R14, R16, PT ;  /* 0x000000100e00722a */ /* 0x000fcc0003f64000 */
[----:B------:R-:W-:Y:S02]  /*0e20*/  FSEL R18, R14, R16, P3 ;  /* 0x000000100e127208 */ /* 0x000fe40001800000 */
[----:B------:R-:W-:-:S06]  /*0e30*/  FSEL R19, R15, R17, P3 ;  /* 0x000000110f137208 */ /* 0x000fcc0001800000 */
[C---:B------:R-:W-:Y:S02]  /*0e40*/  @P3 VIADD R26, R5.reuse, 0x1 ;  /* 0x00000001051a3836 */ /* 0x040fe40000000000 */
[----:B------:R-:W-:-:S07]  /*0e50*/  VIADD R5, R5, 0x2 ;  /* 0x0000000205057836 */ /* 0x000fce0000000000 */
.L_x_11:
[----:B------:R-:W-:Y:S05]  /*0e60*/  @!P1 BRA `(.L_x_9) ;  /* 0x0000000000289947 */ /* 0x000fea0003800000 */
[----:B------:R-:W-:-:S04]  /*0e70*/  IMAD.MOV.U32 R4, RZ, RZ, 0x300 ;  /* 0x00000300ff047424 */ /* 0x000fc800078e00ff */
[----:B------:R-:W-:-:S04]  /*0e80*/  IMAD R4, R5, 0x18, R4 ;  /* 0x0000001805047824 */ /* 0x000fc800078e0204 */
[----:B------:R-:W0:Y:S08]  /*0e90*/  LDC.64 R20, c[0x3][R4+0x8] ;  /* 0x00c0020004147b82 */ /* 0x000e300000000a00 */
[----:B------:R-:W1:Y:S08]  /*0ea0*/  LDC.64 R16, c[0x3][R4] ;  /* 0x00c0000004107b82 */ /* 0x000e700000000a00 */
[----:B------:R-:W2:Y:S01]  /*0eb0*/  LDC.64 R14, c[0x3][R4+0x10] ;  /* 0x00c00400040e7b82 */ /* 0x000ea20000000a00 */
[----:B0-----:R-:W-:-:S08]  /*0ec0*/  DMUL R20, R8, R20 ;  /* 0x0000001408147228 */ /* 0x001fd00000000000 */
[----:B-1----:R-:W-:-:S08]  /*0ed0*/  DFMA R16, R10, R16, R20 ;  /* 0x000000100a10722b */ /* 0x002fd00000000014 */
[----:B--2---:R-:W-:-:S08]  /*0ee0*/  DFMA R14, R12, R14, R16 ;  /* 0x0000000e0c0e722b */ /* 0x004fd00000000010 */
[----:B------:R-:W-:-:S06]  /*0ef0*/  DSETP.GT.AND P1, PT, R14, R18, PT ;  /* 0x000000120e00722a */ /* 0x000fcc0003f24000 */
[----:B------:R-:W-:-:S08]  /*0f00*/  SEL R26, R5, R26, P1 ;  /* 0x0000001a051a7207 */ /* 0x000fd00000800000 */
.L_x_9:
[----:B------:R0:W-:Y:S01]  /*0f10*/  STG.E.U8 desc[UR10][R6.64+0x3], R26 ;  /* 0x0000031a06007986 */ /* 0x0001e2000c10110a */
[----:B------:R-:W-:Y:S05]  /*0f20*/  @!P0 BRA `(.L_x_12) ;  /* 0xfffffff000ec8947 */ /* 0x000fea000383ffff */
.L_x_6:
[----:B------:R-:W-:Y:S05]  /*0f30*/  BSYNC.RECONVERGENT B0 ;  /* 0x0000000000007941 */ /* 0x000fea0003800200 */
.L_x_5:
[----:B------:R-:W1:Y:S01]  /*0f40*/  LDCU UR9, c[0x0][0x38c] ;  /* 0x00007180ff0977ac */ /* 0x000e620008000800 */
[----:B------:R-:W-:-:S05]  /*0f50*/  VIADD R2, R2, UR5 ;  /* 0x0000000502027c36 */ /* 0x000fca0008000000 */
[----:B-1----:R-:W-:-:S13]  /*0f60*/  ISETP.GE.AND P0, PT, R2, UR9, PT ;  /* 0x0000000902007c0c */ /* 0x002fda000bf06270 */
[----:B------:R-:W-:Y:S05]  /*0f70*/  @!P0 BRA `(.L_x_13) ;  /* 0xfffffff000c48947 */ /* 0x000fea000383ffff */
[----:B------:R-:W-:Y:S05]  /*0f80*/  EXIT ;  /* 0x000000000000794d */ /* 0x000fea0003800000 */
.L_x_14:
[----:B------:R-:W-:-:S00]  /*0f90*/  BRA `(.L_x_14) ;  /* 0xfffffffc00fc7947 */ /* 0x000fc0000383ffff */
[----:B------:R-:W-:-:S00]  /*0fa0*/  NOP ;  /* 0x0000000000007918 */ /* 0x000fc00000000000 */
        /* <DEDUP_REMOVED lines=13> */
.L_x_15:


//--------------------- .nv.shared.reserved.0     --------------------------
	.section	.nv.shared.reserved.0,"aw",@nobits
	.weak		__nv_reservedSMEM_offset_0_alias
	.size		__nv_reservedSMEM_offset_0_alias, 0, 64
	.other		__nv_reservedSMEM_offset_0_alias,@"STO_CUDA_RESERVED_SHARED STV_DEFAULT"
__nv_reservedSMEM_offset_0_alias:
	.zero		0
	.zero		64


//--------------------- .nv.constant0._Z18SpectralClusteringP6uchar4iii --------------------------
	.section	.nv.constant0._Z18SpectralClusteringP6uchar4iii,"a",@progbits
	.sectionflags	@""
	.align	4
.nv.constant0._Z18SpectralClusteringP6uchar4iii:
	.zero		916


//--------------------- SYMBOLS --------------------------

	.type		.nv.reservedSmem.offset0,@object
	.size		.nv.reservedSmem.offset0,0x4
